//
// Generated by NVIDIA NVVM Compiler
//
// Compiler Build ID: CL-36424714
// Cuda compilation tools, release 13.0, V13.0.88
// Based on NVVM 20.0.0
//

.version 9.0
.target sm_100
.address_size 64

	// .globl	_Z13cudaMatrixAddPfS_S_ii

.visible .entry _Z13cudaMatrixAddPfS_S_ii(
	.param .u64 .ptr .align 1 _Z13cudaMatrixAddPfS_S_ii_param_0,
	.param .u64 .ptr .align 1 _Z13cudaMatrixAddPfS_S_ii_param_1,
	.param .u64 .ptr .align 1 _Z13cudaMatrixAddPfS_S_ii_param_2,
	.param .u32 _Z13cudaMatrixAddPfS_S_ii_param_3,
	.param .u32 _Z13cudaMatrixAddPfS_S_ii_param_4
)
{
	.reg .pred 	%p<4>;
	.reg .b32 	%r<12>;
	.reg .b32 	%f<4>;
	.reg .b64 	%rd<11>;

	ld.param.u64 	%rd1, [_Z13cudaMatrixAddPfS_S_ii_param_0];
	ld.param.u64 	%rd2, [_Z13cudaMatrixAddPfS_S_ii_param_1];
	ld.param.u64 	%rd3, [_Z13cudaMatrixAddPfS_S_ii_param_2];
	ld.param.u32 	%r4, [_Z13cudaMatrixAddPfS_S_ii_param_3];
	ld.param.u32 	%r3, [_Z13cudaMatrixAddPfS_S_ii_param_4];
	mov.u32 	%r5, %ctaid.y;
	mov.u32 	%r6, %ntid.y;
	mov.u32 	%r7, %tid.y;
	mad.lo.s32 	%r1, %r5, %r6, %r7;
	mov.u32 	%r8, %ctaid.x;
	mov.u32 	%r9, %ntid.x;
	mov.u32 	%r10, %tid.x;
	mad.lo.s32 	%r2, %r8, %r9, %r10;
	setp.ge.s32 	%p1, %r1, %r4;
	setp.ge.s32 	%p2, %r2, %r3;
	or.pred  	%p3, %p1, %p2;
	@%p3 bra 	$L__BB0_2;
	cvta.to.global.u64 	%rd4, %rd1;
	cvta.to.global.u64 	%rd5, %rd2;
	cvta.to.global.u64 	%rd6, %rd3;
	mad.lo.s32 	%r11, %r3, %r1, %r2;
	mul.wide.s32 	%rd7, %r11, 4;
	add.s64 	%rd8, %rd4, %rd7;
	ld.global.f32 	%f1, [%rd8];
	add.s64 	%rd9, %rd5, %rd7;
	ld.global.f32 	%f2, [%rd9];
	add.f32 	%f3, %f1, %f2;
	add.s64 	%rd10, %rd6, %rd7;
	st.global.f32 	[%rd10], %f3;
$L__BB0_2:
	ret;

}
	// .globl	_Z14cudaMatrixMultPfS_S_ii
.visible .entry _Z14cudaMatrixMultPfS_S_ii(
	.param .u64 .ptr .align 1 _Z14cudaMatrixMultPfS_S_ii_param_0,
	.param .u64 .ptr .align 1 _Z14cudaMatrixMultPfS_S_ii_param_1,
	.param .u64 .ptr .align 1 _Z14cudaMatrixMultPfS_S_ii_param_2,
	.param .u32 _Z14cudaMatrixMultPfS_S_ii_param_3,
	.param .u32 _Z14cudaMatrixMultPfS_S_ii_param_4
)
{
	.reg .pred 	%p<13>;
	.reg .b32 	%r<40>;
	.reg .b32 	%f<68>;
	.reg .b64 	%rd<67>;

	ld.param.u64 	%rd14, [_Z14cudaMatrixMultPfS_S_ii_param_0];
	ld.param.u64 	%rd15, [_Z14cudaMatrixMultPfS_S_ii_param_1];
	ld.param.u32 	%r18, [_Z14cudaMatrixMultPfS_S_ii_param_3];
	ld.param.u32 	%r17, [_Z14cudaMatrixMultPfS_S_ii_param_4];
	cvta.to.global.u64 	%rd1, %rd15;
	cvta.to.global.u64 	%rd2, %rd14;
	mov.u32 	%r19, %ctaid.y;
	mov.u32 	%r20, %ntid.y;
	mov.u32 	%r21, %tid.y;
	mad.lo.s32 	%r1, %r19, %r20, %r21;
	mov.u32 	%r22, %ctaid.x;
	mov.u32 	%r23, %ntid.x;
	mov.u32 	%r24, %tid.x;
	mad.lo.s32 	%r2, %r22, %r23, %r24;
	setp.ge.s32 	%p1, %r1, %r18;
	setp.ge.s32 	%p2, %r2, %r17;
	or.pred  	%p3, %p1, %p2;
	@%p3 bra 	$L__BB1_14;
	setp.lt.s32 	%p4, %r17, 1;
	mov.f32 	%f67, 0f00000000;
	@%p4 bra 	$L__BB1_13;
	mul.lo.s32 	%r3, %r17, %r1;
	and.b32  	%r4, %r17, 7;
	setp.lt.u32 	%p5, %r17, 8;
	mov.f32 	%f67, 0f00000000;
	mov.b32 	%r38, 0;
	@%p5 bra 	$L__BB1_5;
	and.b32  	%r38, %r17, 2147483640;
	neg.s32 	%r36, %r38;
	mul.wide.u32 	%rd16, %r17, 4;
	add.s64 	%rd3, %rd1, %rd16;
	mul.wide.u32 	%rd17, %r17, 8;
	add.s64 	%rd4, %rd1, %rd17;
	mul.wide.u32 	%rd18, %r17, 12;
	add.s64 	%rd5, %rd1, %rd18;
	mul.wide.u32 	%rd19, %r17, 16;
	add.s64 	%rd6, %rd1, %rd19;
	mul.wide.u32 	%rd20, %r17, 20;
	add.s64 	%rd7, %rd1, %rd20;
	mul.wide.u32 	%rd21, %r17, 24;
	add.s64 	%rd8, %rd1, %rd21;
	mul.wide.u32 	%rd22, %r17, 28;
	add.s64 	%rd9, %rd1, %rd22;
	mul.wide.u32 	%rd23, %r3, 4;
	add.s64 	%rd24, %rd23, %rd2;
	add.s64 	%rd66, %rd24, 16;
	mov.f32 	%f67, 0f00000000;
	mov.u32 	%r35, %r2;
$L__BB1_4:
	.pragma "nounroll";
	mul.wide.s32 	%rd25, %r35, 4;
	add.s64 	%rd26, %rd3, %rd25;
	add.s64 	%rd27, %rd4, %rd25;
	add.s64 	%rd28, %rd5, %rd25;
	add.s64 	%rd29, %rd6, %rd25;
	add.s64 	%rd30, %rd7, %rd25;
	add.s64 	%rd31, %rd8, %rd25;
	add.s64 	%rd32, %rd9, %rd25;
	add.s64 	%rd33, %rd1, %rd25;
	ld.global.f32 	%f17, [%rd66+-16];
	ld.global.f32 	%f18, [%rd33];
	fma.rn.f32 	%f19, %f17, %f18, %f67;
	ld.global.f32 	%f20, [%rd66+-12];
	ld.global.f32 	%f21, [%rd26];
	fma.rn.f32 	%f22, %f20, %f21, %f19;
	ld.global.f32 	%f23, [%rd66+-8];
	ld.global.f32 	%f24, [%rd27];
	fma.rn.f32 	%f25, %f23, %f24, %f22;
	ld.global.f32 	%f26, [%rd66+-4];
	ld.global.f32 	%f27, [%rd28];
	fma.rn.f32 	%f28, %f26, %f27, %f25;
	ld.global.f32 	%f29, [%rd66];
	ld.global.f32 	%f30, [%rd29];
	fma.rn.f32 	%f31, %f29, %f30, %f28;
	ld.global.f32 	%f32, [%rd66+4];
	ld.global.f32 	%f33, [%rd30];
	fma.rn.f32 	%f34, %f32, %f33, %f31;
	ld.global.f32 	%f35, [%rd66+8];
	ld.global.f32 	%f36, [%rd31];
	fma.rn.f32 	%f37, %f35, %f36, %f34;
	ld.global.f32 	%f38, [%rd66+12];
	ld.global.f32 	%f39, [%rd32];
	fma.rn.f32 	%f67, %f38, %f39, %f37;
	add.s32 	%r36, %r36, 8;
	shl.b32 	%r26, %r17, 3;
	add.s32 	%r35, %r35, %r26;
	add.s64 	%rd66, %rd66, 32;
	setp.ne.s32 	%p6, %r36, 0;
	@%p6 bra 	$L__BB1_4;
$L__BB1_5:
	setp.eq.s32 	%p7, %r4, 0;
	@%p7 bra 	$L__BB1_13;
	and.b32  	%r12, %r17, 3;
	setp.lt.u32 	%p8, %r4, 4;
	@%p8 bra 	$L__BB1_8;
	add.s32 	%r27, %r38, %r3;
	mul.wide.u32 	%rd34, %r27, 4;
	add.s64 	%rd35, %rd2, %rd34;
	ld.global.f32 	%f41, [%rd35];
	mad.lo.s32 	%r28, %r38, %r17, %r2;
	mul.wide.s32 	%rd36, %r28, 4;
	add.s64 	%rd37, %rd1, %rd36;
	ld.global.f32 	%f42, [%rd37];
	fma.rn.f32 	%f43, %f41, %f42, %f67;
	cvt.u64.u32 	%rd38, %r3;
	cvt.u64.u32 	%rd39, %r38;
	add.s64 	%rd40, %rd39, %rd38;
	shl.b64 	%rd41, %rd40, 2;
	add.s64 	%rd42, %rd2, %rd41;
	ld.global.f32 	%f44, [%rd42+4];
	mul.wide.u32 	%rd43, %r17, 4;
	add.s64 	%rd44, %rd37, %rd43;
	ld.global.f32 	%f45, [%rd44];
	fma.rn.f32 	%f46, %f44, %f45, %f43;
	ld.global.f32 	%f47, [%rd42+8];
	add.s64 	%rd45, %rd44, %rd43;
	ld.global.f32 	%f48, [%rd45];
	fma.rn.f32 	%f49, %f47, %f48, %f46;
	ld.global.f32 	%f50, [%rd42+12];
	add.s64 	%rd46, %rd45, %rd43;
	ld.global.f32 	%f51, [%rd46];
	fma.rn.f32 	%f67, %f50, %f51, %f49;
	add.s32 	%r38, %r38, 4;
$L__BB1_8:
	setp.eq.s32 	%p9, %r12, 0;
	@%p9 bra 	$L__BB1_13;
	setp.eq.s32 	%p10, %r12, 1;
	@%p10 bra 	$L__BB1_11;
	add.s32 	%r29, %r38, %r3;
	mul.wide.u32 	%rd47, %r29, 4;
	add.s64 	%rd48, %rd2, %rd47;
	ld.global.f32 	%f53, [%rd48];
	mad.lo.s32 	%r30, %r38, %r17, %r2;
	mul.wide.s32 	%rd49, %r30, 4;
	add.s64 	%rd50, %rd1, %rd49;
	ld.global.f32 	%f54, [%rd50];
	fma.rn.f32 	%f55, %f53, %f54, %f67;
	cvt.u64.u32 	%rd51, %r3;
	cvt.u64.u32 	%rd52, %r38;
	add.s64 	%rd53, %rd52, %rd51;
	shl.b64 	%rd54, %rd53, 2;
	add.s64 	%rd55, %rd2, %rd54;
	ld.global.f32 	%f56, [%rd55+4];
	mul.wide.u32 	%rd56, %r17, 4;
	add.s64 	%rd57, %rd50, %rd56;
	ld.global.f32 	%f57, [%rd57];
	fma.rn.f32 	%f67, %f56, %f57, %f55;
	add.s32 	%r38, %r38, 2;
$L__BB1_11:
	and.b32  	%r31, %r17, 1;
	setp.eq.b32 	%p11, %r31, 1;
	not.pred 	%p12, %p11;
	@%p12 bra 	$L__BB1_13;
	add.s32 	%r32, %r38, %r3;
	mul.wide.u32 	%rd58, %r32, 4;
	add.s64 	%rd59, %rd2, %rd58;
	ld.global.f32 	%f58, [%rd59];
	mad.lo.s32 	%r33, %r38, %r17, %r2;
	mul.wide.s32 	%rd60, %r33, 4;
	add.s64 	%rd61, %rd1, %rd60;
	ld.global.f32 	%f59, [%rd61];
	fma.rn.f32 	%f67, %f58, %f59, %f67;
$L__BB1_13:
	ld.param.u64 	%rd65, [_Z14cudaMatrixMultPfS_S_ii_param_2];
	mad.lo.s32 	%r34, %r17, %r1, %r2;
	cvta.to.global.u64 	%rd62, %rd65;
	mul.wide.s32 	%rd63, %r34, 4;
	add.s64 	%rd64, %rd62, %rd63;
	st.global.f32 	[%rd64], %f67;
$L__BB1_14:
	ret;

}


// ===== COMPILED SASS (sm_100) =====

	.target	sm_100

	.elftype	@"ET_EXEC"


//--------------------- .note.nv.tkinfo           --------------------------
	.section	.note.nv.tkinfo,"",@"SHT_NOTE"
	.sectionflags	@"SHF_NOTE_NV_TKINFO"
	.tkinfo
        /*0018*/ 	.word	0x00000002
        /*0030*/ 	.string	""
        /*0030*/ 	.string	"ptxas"
        /*0030*/ 	.string	"Cuda compilation tools, release 13.0, V13.0.88"
        /*0030*/ 	.string	"Build cuda_13.0.r13.0/compiler.36424714_0"
        /*0030*/ 	.string	"-arch sm_100 -m 64 "



//--------------------- .note.nv.cuinfo           --------------------------
	.section	.note.nv.cuinfo,"",@"SHT_NOTE"
	.sectionflags	@"SHF_NOTE_NV_CUINFO"
        /*0018*/ 	.short	0x0002
        /*001a*/ 	.short	0x0064
        /*001c*/ 	.short	0x0082
	.zero		2


//--------------------- .nv.info                  --------------------------
	.section	.nv.info,"",@"SHT_CUDA_INFO"
	.align	4


	//----- nvinfo : EIATTR_REGCOUNT
	.align		4
        /*0000*/ 	.byte	0x04, 0x2f
        /*0002*/ 	.short	(.L_1 - .L_0)
	.align		4
.L_0:
        /*0004*/ 	.word	index@(_Z13cudaMatrixAddPfS_S_ii)
        /*0008*/ 	.word	0x0000000c


	//----- nvinfo : EIATTR_FRAME_SIZE
	.align		4
.L_1:
        /*000c*/ 	.byte	0x04, 0x11
        /*000e*/ 	.short	(.L_3 - .L_2)
	.align		4
.L_2:
        /*0010*/ 	.word	index@(_Z13cudaMatrixAddPfS_S_ii)
        /*0014*/ 	.word	0x00000000


	//----- nvinfo : EIATTR_REGCOUNT
	.align		4
.L_3:
        /*0018*/ 	.byte	0x04, 0x2f
        /*001a*/ 	.short	(.L_5 - .L_4)
	.align		4
.L_4:
        /*001c*/ 	.word	index@(_Z14cudaMatrixMultPfS_S_ii)
        /*0020*/ 	.word	0x0000001e


	//----- nvinfo : EIATTR_FRAME_SIZE
	.align		4
.L_5:
        /*0024*/ 	.byte	0x04, 0x11
        /*0026*/ 	.short	(.L_7 - .L_6)
	.align		4
.L_6:
        /*0028*/ 	.word	index@(_Z14cudaMatrixMultPfS_S_ii)
        /*002c*/ 	.word	0x00000000


	//----- nvinfo : EIATTR_MIN_STACK_SIZE
	.align		4
.L_7:
        /*0030*/ 	.byte	0x04, 0x12
        /*0032*/ 	.short	(.L_9 - .L_8)
	.align		4
.L_8:
        /*0034*/ 	.word	index@(_Z14cudaMatrixMultPfS_S_ii)
        /*0038*/ 	.word	0x00000000


	//----- nvinfo : EIATTR_MIN_STACK_SIZE
	.align		4
.L_9:
        /*003c*/ 	.byte	0x04, 0x12
        /*003e*/ 	.short	(.L_11 - .L_10)
	.align		4
.L_10:
        /*0040*/ 	.word	index@(_Z13cudaMatrixAddPfS_S_ii)
        /*0044*/ 	.word	0x00000000
.L_11:


//--------------------- .nv.compat                --------------------------
	.section	.nv.compat,"",@"SHT_CUDA_COMPAT_INFO"
	.align	4
        /*0000*/ 	.byte	0x02, 0x09, 0x00, 0x00, 0x02, 0x02, 0x01, 0x00, 0x02, 0x05, 0x05, 0x00, 0x03, 0x07, 0x01, 0x01
        /*0010*/ 	.byte	0x02, 0x03, 0x00, 0x00, 0x02, 0x06, 0x01, 0x00, 0x04, 0x0b, 0x08, 0x00, 0x09, 0x00, 0x00, 0x00
        /*0020*/ 	.byte	0x00, 0x00, 0x00, 0x00


//--------------------- .nv.info._Z14cudaMatrixMultPfS_S_ii --------------------------
	.section	.nv.info._Z14cudaMatrixMultPfS_S_ii,"",@"SHT_CUDA_INFO"
	.sectionflags	@""
	.align	4


	//----- nvinfo : EIATTR_CUDA_API_VERSION
	.align		4
        /*0000*/ 	.byte	0x04, 0x37
        /*0002*/ 	.short	(.L_13 - .L_12)
.L_12:
        /*0004*/ 	.word	0x00000082


	//----- nvinfo : EIATTR_KPARAM_INFO
	.align		4
.L_13:
        /*0008*/ 	.byte	0x04, 0x17
        /*000a*/ 	.short	(.L_15 - .L_14)
.L_14:
        /*000c*/ 	.word	0x00000000
        /*0010*/ 	.short	0x0004
        /*0012*/ 	.short	0x001c
        /*0014*/ 	.byte	0x00, 0xf0, 0x11, 0x00


	//----- nvinfo : EIATTR_KPARAM_INFO
	.align		4
.L_15:
        /*0018*/ 	.byte	0x04, 0x17
        /*001a*/ 	.short	(.L_17 - .L_16)
.L_16:
        /*001c*/ 	.word	0x00000000
        /*0020*/ 	.short	0x0003
        /*0022*/ 	.short	0x0018
        /*0024*/ 	.byte	0x00, 0xf0, 0x11, 0x00


	//----- nvinfo : EIATTR_KPARAM_INFO
	.align		4
.L_17:
        /*0028*/ 	.byte	0x04, 0x17
        /*002a*/ 	.short	(.L_19 - .L_18)
.L_18:
        /*002c*/ 	.word	0x00000000
        /*0030*/ 	.short	0x0002
        /*0032*/ 	.short	0x0010
        /*0034*/ 	.byte	0x00, 0xf5, 0x21, 0x00


	//----- nvinfo : EIATTR_KPARAM_INFO
	.align		4
.L_19:
        /*0038*/ 	.byte	0x04, 0x17
        /*003a*/ 	.short	(.L_21 - .L_20)
.L_20:
        /*003c*/ 	.word	0x00000000
        /*0040*/ 	.short	0x0001
        /*0042*/ 	.short	0x0008
        /*0044*/ 	.byte	0x00, 0xf5, 0x21, 0x00


	//----- nvinfo : EIATTR_KPARAM_INFO
	.align		4
.L_21:
        /*0048*/ 	.byte	0x04, 0x17
        /*004a*/ 	.short	(.L_23 - .L_22)
.L_22:
        /*004c*/ 	.word	0x00000000
        /*0050*/ 	.short	0x0000
        /*0052*/ 	.short	0x0000
        /*0054*/ 	.byte	0x00, 0xf5, 0x21, 0x00


	//----- nvinfo : EIATTR_SPARSE_MMA_MASK
	.align		4
.L_23:
        /*0058*/ 	.byte	0x03, 0x50
        /*005a*/ 	.short	0x0000


	//----- nvinfo : EIATTR_MAXREG_COUNT
	.align		4
        /*005c*/ 	.byte	0x03, 0x1b
        /*005e*/ 	.short	0x00ff


	//----- nvinfo : EIATTR_MERCURY_ISA_VERSION
	.align		4
        /*0060*/ 	.byte	0x03, 0x5f
        /*0062*/ 	.short	0x0101


	//----- nvinfo : EIATTR_VRC_CTA_INIT_COUNT
	.align		4
        /*0064*/ 	.byte	0x02, 0x4a
	.zero		1
	.zero		1


	//----- nvinfo : EIATTR_EXIT_INSTR_OFFSETS
	.align		4
        /*0068*/ 	.byte	0x04, 0x1c
        /*006a*/ 	.short	(.L_25 - .L_24)


	//   ....[0]....
.L_24:
        /*006c*/ 	.word	0x000000c0


	//   ....[1]....
        /*0070*/ 	.word	0x00000ae0


	//----- nvinfo : EIATTR_CBANK_PARAM_SIZE
	.align		4
.L_25:
        /*0074*/ 	.byte	0x03, 0x19
        /*0076*/ 	.short	0x0020


	//----- nvinfo : EIATTR_PARAM_CBANK
	.align		4
        /*0078*/ 	.byte	0x04, 0x0a
        /*007a*/ 	.short	(.L_27 - .L_26)
	.align		4
.L_26:
        /*007c*/ 	.word	index@(.nv.constant0._Z14cudaMatrixMultPfS_S_ii)
        /*0080*/ 	.short	0x0380
        /*0082*/ 	.short	0x0020


	//----- nvinfo : EIATTR_SW_WAR
	.align		4
.L_27:
        /*0084*/ 	.byte	0x04, 0x36
        /*0086*/ 	.short	(.L_29 - .L_28)
.L_28:
        /*0088*/ 	.word	0x00000008
.L_29:


//--------------------- .nv.info._Z13cudaMatrixAddPfS_S_ii --------------------------
	.section	.nv.info._Z13cudaMatrixAddPfS_S_ii,"",@"SHT_CUDA_INFO"
	.sectionflags	@""
	.align	4


	//----- nvinfo : EIATTR_CUDA_API_VERSION
	.align		4
        /*0000*/ 	.byte	0x04, 0x37
        /*0002*/ 	.short	(.L_31 - .L_30)
.L_30:
        /*0004*/ 	.word	0x00000082


	//----- nvinfo : EIATTR_KPARAM_INFO
	.align		4
.L_31:
        /*0008*/ 	.byte	0x04, 0x17
        /*000a*/ 	.short	(.L_33 - .L_32)
.L_32:
        /*000c*/ 	.word	0x00000000
        /*0010*/ 	.short	0x0004
        /*0012*/ 	.short	0x001c
        /*0014*/ 	.byte	0x00, 0xf0, 0x11, 0x00


	//----- nvinfo : EIATTR_KPARAM_INFO
	.align		4
.L_33:
        /*0018*/ 	.byte	0x04, 0x17
        /*001a*/ 	.short	(.L_35 - .L_34)
.L_34:
        /*001c*/ 	.word	0x00000000
        /*0020*/ 	.short	0x0003
        /*0022*/ 	.short	0x0018
        /*0024*/ 	.byte	0x00, 0xf0, 0x11, 0x00


	//----- nvinfo : EIATTR_KPARAM_INFO
	.align		4
.L_35:
        /*0028*/ 	.byte	0x04, 0x17
        /*002a*/ 	.short	(.L_37 - .L_36)
.L_36:
        /*002c*/ 	.word	0x00000000
        /*0030*/ 	.short	0x0002
        /*0032*/ 	.short	0x0010
        /*0034*/ 	.byte	0x00, 0xf5, 0x21, 0x00


	//----- nvinfo : EIATTR_KPARAM_INFO
	.align		4
.L_37:
        /*0038*/ 	.byte	0x04, 0x17
        /*003a*/ 	.short	(.L_39 - .L_38)
.L_38:
        /*003c*/ 	.word	0x00000000
        /*0040*/ 	.short	0x0001
        /*0042*/ 	.short	0x0008
        /*0044*/ 	.byte	0x00, 0xf5, 0x21, 0x00


	//----- nvinfo : EIATTR_KPARAM_INFO
	.align		4
.L_39:
        /*0048*/ 	.byte	0x04, 0x17
        /*004a*/ 	.short	(.L_41 - .L_40)
.L_40:
        /*004c*/ 	.word	0x00000000
        /*0050*/ 	.short	0x0000
        /*0052*/ 	.short	0x0000
        /*0054*/ 	.byte	0x00, 0xf5, 0x21, 0x00


	//----- nvinfo : EIATTR_SPARSE_MMA_MASK
	.align		4
.L_41:
        /*0058*/ 	.byte	0x03, 0x50
        /*005a*/ 	.short	0x0000


	//----- nvinfo : EIATTR_MAXREG_COUNT
	.align		4
        /*005c*/ 	.byte	0x03, 0x1b
        /*005e*/ 	.short	0x00ff


	//----- nvinfo : EIATTR_MERCURY_ISA_VERSION
	.align		4
        /*0060*/ 	.byte	0x03, 0x5f
        /*0062*/ 	.short	0x0101


	//----- nvinfo : EIATTR_VRC_CTA_INIT_COUNT
	.align		4
        /*0064*/ 	.byte	0x02, 0x4a
	.zero		1
	.zero		1


	//----- nvinfo : EIATTR_EXIT_INSTR_OFFSETS
	.align		4
        /*0068*/ 	.byte	0x04, 0x1c
        /*006a*/ 	.short	(.L_43 - .L_42)


	//   ....[0]....
.L_42:
        /*006c*/ 	.word	0x000000c0


	//   ....[1]....
        /*0070*/ 	.word	0x00000190


	//----- nvinfo : EIATTR_CBANK_PARAM_SIZE
	.align		4
.L_43:
        /*0074*/ 	.byte	0x03, 0x19
        /*0076*/ 	.short	0x0020


	//----- nvinfo : EIATTR_PARAM_CBANK
	.align		4
        /*0078*/ 	.byte	0x04, 0x0a
        /*007a*/ 	.short	(.L_45 - .L_44)
	.align		4
.L_44:
        /*007c*/ 	.word	index@(.nv.constant0._Z13cudaMatrixAddPfS_S_ii)
        /*0080*/ 	.short	0x0380
        /*0082*/ 	.short	0x0020


	//----- nvinfo : EIATTR_SW_WAR
	.align		4
.L_45:
        /*0084*/ 	.byte	0x04, 0x36
        /*0086*/ 	.short	(.L_47 - .L_46)
.L_46:
        /*0088*/ 	.word	0x00000008
.L_47:


//--------------------- .nv.callgraph             --------------------------
	.section	.nv.callgraph,"",@"SHT_CUDA_CALLGRAPH"
	.align	4
	.sectionentsize	8
	.align		4
        /*0000*/ 	.word	0x00000000
	.align		4
        /*0004*/ 	.word	0xffffffff
	.align		4
        /*0008*/ 	.word	0x00000000
	.align		4
        /*000c*/ 	.word	0xfffffffe
	.align		4
        /*0010*/ 	.word	0x00000000
	.align		4
        /*0014*/ 	.word	0xfffffffd
	.align		4
        /*0018*/ 	.word	0x00000000
	.align		4
        /*001c*/ 	.word	0xfffffffc


//--------------------- .text._Z14cudaMatrixMultPfS_S_ii --------------------------
	.section	.text._Z14cudaMatrixMultPfS_S_ii,"ax",@progbits
	.align	128
        .global         _Z14cudaMatrixMultPfS_S_ii
        .type           _Z14cudaMatrixMultPfS_S_ii,@function
        .size           _Z14cudaMatrixMultPfS_S_ii,(.L_x_6 - _Z14cudaMatrixMultPfS_S_ii)
        .other          _Z14cudaMatrixMultPfS_S_ii,@"STO_CUDA_ENTRY STV_DEFAULT"
_Z14cudaMatrixMultPfS_S_ii:
.text._Z14cudaMatrixMultPfS_S_ii:
[----:B------:R-:W-:Y:S01]  /*0000*/  LDC R1, c[0x0][0x37c] ;  /* 0x0000df00ff017b82 */ /* 0x000fe20000000800 */
[----:B------:R-:W0:Y:S07]  /*0010*/  S2R R3, SR_TID.X ;  /* 0x0000000000037919 */ /* 0x000e2e0000002100 */
[----:B------:R-:W1:Y:S01]  /*0020*/  LDC R13, c[0x0][0x364] ;  /* 0x0000d900ff0d7b82 */ /* 0x000e620000000800 */
[----:B------:R-:W2:Y:S01]  /*0030*/  LDCU.64 UR18, c[0x0][0x398] ;  /* 0x00007300ff1277ac */ /* 0x000ea20008000a00 */
[----:B------:R-:W1:Y:S06]  /*0040*/  S2R R2, SR_TID.Y ;  /* 0x0000000000027919 */ /* 0x000e6c0000002200 */
[----:B------:R-:W0:Y:S08]  /*0050*/  S2UR UR5, SR_CTAID.X ;  /* 0x00000000000579c3 */ /* 0x000e300000002500 */
[----:B------:R-:W0:Y:S08]  /*0060*/  LDC R0, c[0x0][0x360] ;  /* 0x0000d800ff007b82 */ /* 0x000e300000000800 */
[----:B------:R-:W1:Y:S01]  /*0070*/  S2UR UR4, SR_CTAID.Y ;  /* 0x00000000000479c3 */ /* 0x000e620000002600 */
[----:B0-----:R-:W-:-:S05]  /*0080*/  IMAD R0, R0, UR5, R3 ;  /* 0x0000000500007c24 */ /* 0x001fca000f8e0203 */
[----:B--2---:R-:W-:Y:S01]  /*0090*/  ISETP.GE.AND P0, PT, R0, UR19, PT ;  /* 0x0000001300007c0c */ /* 0x004fe2000bf06270 */
[----:B-1----:R-:W-:-:S05]  /*00a0*/  IMAD R13, R13, UR4, R2 ;  /* 0x000000040d0d7c24 */ /* 0x002fca000f8e0202 */
[----:B------:R-:W-:-:S13]  /*00b0*/  ISETP.GE.OR P0, PT, R13, UR18, P0 ;  /* 0x000000120d007c0c */ /* 0x000fda0008706670 */
[----:B------:R-:W-:Y:S05]  /*00c0*/  @P0 EXIT ;  /* 0x000000000000094d */ /* 0x000fea0003800000 */
[----:B------:R-:W-:Y:S01]  /*00d0*/  UISETP.GE.AND UP0, UPT, UR19, 0x1, UPT ;  /* 0x000000011300788c */ /* 0x000fe2000bf06270 */
[----:B------:R-:W-:Y:S01]  /*00e0*/  HFMA2 R12, -RZ, RZ, 0, 0 ;  /* 0x00000000ff0c7431 */ /* 0x000fe200000001ff */
[----:B------:R-:W0:Y:S07]  /*00f0*/  LDCU.64 UR16, c[0x0][0x358] ;  /* 0x00006b00ff1077ac */ /* 0x000e2e0008000a00 */
[----:B------:R-:W-:Y:S05]  /*0100*/  BRA.U !UP0, `(.L_x_0) ;  /* 0x0000000908647547 */ /* 0x000fea000b800000 */
[----:B------:R-:W-:Y:S02]  /*0110*/  UISETP.GE.U32.AND UP1, UPT, UR19, 0x8, UPT ;  /* 0x000000081300788c */ /* 0x000fe4000bf26070 */
[----:B------:R-:W-:Y:S01]  /*0120*/  IMAD R5, R13, UR19, RZ ;  /* 0x000000130d057c24 */ /* 0x000fe2000f8e02ff */
[----:B------:R-:W-:Y:S01]  /*0130*/  ULOP3.LUT UR18, UR19, 0x7, URZ, 0xc0, !UPT ;  /* 0x0000000713127892 */ /* 0x000fe2000f8ec0ff */
[----:B------:R-:W-:Y:S01]  /*0140*/  MOV R12, RZ ;  /* 0x000000ff000c7202 */ /* 0x000fe20000000f00 */
[----:B------:R-:W-:Y:S02]  /*0150*/  UMOV UR4, URZ ;  /* 0x000000ff00047c82 */ /* 0x000fe40008000000 */
[----:B------:R-:W-:Y:S02]  /*0160*/  UISETP.NE.AND UP0, UPT, UR18, URZ, UPT ;  /* 0x000000ff1200728c */ /* 0x000fe4000bf05270 */
[----:B------:R-:W-:Y:S09]  /*0170*/  BRA.U !UP1, `(.L_x_1) ;  /* 0x0000000509087547 */ /* 0x000ff2000b800000 */
[----:B------:R-:W1:Y:S01]  /*0180*/  LDCU.128 UR20, c[0x0][0x380] ;  /* 0x00007000ff1477ac */ /* 0x000e620008000c00 */
[----:B------:R-:W-:Y:S02]  /*0190*/  MOV R12, RZ ;  /* 0x000000ff000c7202 */ /* 0x000fe40000000f00 */
[----:B------:R-:W-:Y:S01]  /*01a0*/  MOV R14, R0 ;  /* 0x00000000000e7202 */ /* 0x000fe20000000f00 */
[----:B------:R-:W-:-:S04]  /*01b0*/  ULOP3.LUT UR4, UR19, 0x7ffffff8, URZ, 0xc0, !UPT ;  /* 0x7ffffff813047892 */ /* 0x000fc8000f8ec0ff */
[----:B------:R-:W-:Y:S01]  /*01c0*/  UIADD3 UR5, UPT, UPT, -UR4, URZ, URZ ;  /* 0x000000ff04057290 */ /* 0x000fe2000fffe1ff */
[----:B-1----:R-:W-:Y:S01]  /*01d0*/  MOV R2, UR20 ;  /* 0x0000001400027c02 */ /* 0x002fe20008000f00 */
[----:B------:R-:W-:Y:S01]  /*01e0*/  UIMAD.WIDE.U32 UR6, UR19, 0xc, UR22 ;  /* 0x0000000c130678a5 */ /* 0x000fe2000f8e0016 */
[----:B------:R-:W-:Y:S01]  /*01f0*/  MOV R3, UR21 ;  /* 0x0000001500037c02 */ /* 0x000fe20008000f00 */
[----:B------:R-:W-:Y:S02]  /*0200*/  UIMAD.WIDE.U32 UR8, UR19, 0x10, UR22 ;  /* 0x00000010130878a5 */ /* 0x000fe4000f8e0016 */
[----:B------:R-:W-:Y:S01]  /*0210*/  UIMAD.WIDE.U32 UR10, UR19, 0x14, UR22 ;  /* 0x00000014130a78a5 */ /* 0x000fe2000f8e0016 */
[----:B------:R-:W-:Y:S01]  /*0220*/  IMAD.WIDE.U32 R2, R5, 0x4, R2 ;  /* 0x0000000405027825 */ /* 0x000fe200078e0002 */
[----:B------:R-:W-:Y:S02]  /*0230*/  UIMAD.WIDE.U32 UR12, UR19, 0x18, UR22 ;  /* 0x00000018130c78a5 */ /* 0x000fe4000f8e0016 */
[----:B------:R-:W-:Y:S01]  /*0240*/  UIMAD.WIDE.U32 UR14, UR19, 0x1c, UR22 ;  /* 0x0000001c130e78a5 */ /* 0x000fe2000f8e0016 */
[----:B------:R-:W-:-:S04]  /*0250*/  IADD3 R2, P0, PT, R2, 0x10, RZ ;  /* 0x0000001002027810 */ /* 0x000fc80007f1e0ff */
[----:B------:R-:W-:-:S09]  /*0260*/  IADD3.X R3, PT, PT, RZ, R3, RZ, P0, !PT ;  /* 0x00000003ff037210 */ /* 0x000fd200007fe4ff */
.L_x_2:
[----:B------:R-:W-:Y:S01]  /*0270*/  HFMA2 R23, -RZ, RZ, 0, 2.384185791015625e-07 ;  /* 0x00000004ff177431 */ /* 0x000fe200000001ff */
[----:B------:R-:W-:Y:S01]  /*0280*/  UIMAD.WIDE.U32 UR24, UR19, 0x4, UR22 ;  /* 0x00000004131878a5 */ /* 0x000fe2000f8e0016 */
[----:B0-----:R-:W2:Y:S01]  /*0290*/  LDG.E R21, desc[UR16][R2.64+-0x10] ;  /* 0xfffff01002157981 */ /* 0x001ea2000c1e1900 */
[----:B------:R-:W-:Y:S01]  /*02a0*/  UIMAD.WIDE.U32 UR20, UR19, 0x8, UR22 ;  /* 0x00000008131478a5 */ /* 0x000fe2000f8e0016 */
[----:B------:R-:W-:Y:S01]  /*02b0*/  HFMA2 R5, -RZ, RZ, 0, 2.384185791015625e-07 ;  /* 0x00000004ff057431 */ /* 0x000fe200000001ff */
[----:B------:R-:W-:Y:S01]  /*02c0*/  MOV R11, 0x4 ;  /* 0x00000004000b7802 */ /* 0x000fe20000000f00 */
[----:B------:R-:W3:Y:S01]  /*02d0*/  LDG.E R19, desc[UR16][R2.64+-0xc] ;  /* 0xfffff41002137981 */ /* 0x000ee2000c1e1900 */
[----:B------:R-:W-:Y:S01]  /*02e0*/  MOV R8, UR24 ;  /* 0x0000001800087c02 */ /* 0x000fe20008000f00 */
[----:B------:R-:W-:Y:S01]  /*02f0*/  IMAD.U32 R9, RZ, RZ, UR25 ;  /* 0x00000019ff097e24 */ /* 0x000fe2000f8e00ff */
[----:B------:R-:W-:Y:S01]  /*0300*/  MOV R24, UR20 ;  /* 0x0000001400187c02 */ /* 0x000fe20008000f00 */
[C---:B------:R-:W-:Y:S01]  /*0310*/  IMAD.WIDE R22, R14.reuse, R23, UR22 ;  /* 0x000000160e167e25 */ /* 0x040fe2000f8e0217 */
[----:B------:R-:W-:Y:S01]  /*0320*/  MOV R25, UR21 ;  /* 0x0000001500197c02 */ /* 0x000fe20008000f00 */
[----:B------:R-:W4:Y:S02]  /*0330*/  LDG.E R17, desc[UR16][R2.64+-0x8] ;  /* 0xfffff81002117981 */ /* 0x000f24000c1e1900 */
[----:B------:R-:W-:-:S02]  /*0340*/  IMAD.WIDE R8, R14, 0x4, R8 ;  /* 0x000000040e087825 */ /* 0x000fc400078e0208 */
[----:B------:R-:W2:Y:S02]  /*0350*/  LDG.E R22, desc[UR16][R22.64] ;  /* 0x0000001016167981 */ /* 0x000ea4000c1e1900 */
[C---:B------:R-:W-:Y:S02]  /*0360*/  IMAD.WIDE R24, R14.reuse, 0x4, R24 ;  /* 0x000000040e187825 */ /* 0x040fe400078e0218 */
[----:B------:R0:W3:Y:S02]  /*0370*/  LDG.E R20, desc[UR16][R8.64] ;  /* 0x0000001008147981 */ /* 0x0000e4000c1e1900 */
[C---:B------:R-:W-:Y:S01]  /*0380*/  IMAD.WIDE R10, R14.reuse, R11, UR6 ;  /* 0x000000060e0a7e25 */ /* 0x040fe2000f8e020b */
[----:B------:R-:W-:Y:S01]  /*0390*/  MOV R7, 0x4 ;  /* 0x0000000400077802 */ /* 0x000fe20000000f00 */
[----:B------:R-:W4:Y:S02]  /*03a0*/  LDG.E R18, desc[UR16][R24.64] ;  /* 0x0000001018127981 */ /* 0x000f24000c1e1900 */
[----:B------:R-:W-:-:S02]  /*03b0*/  IMAD.WIDE R4, R14, R5, UR8 ;  /* 0x000000080e047e25 */ /* 0x000fc4000f8e0205 */
[----:B------:R1:W5:Y:S02]  /*03c0*/  LDG.E R16, desc[UR16][R10.64] ;  /* 0x000000100a107981 */ /* 0x000364000c1e1900 */
[----:B0-----:R-:W-:Y:S02]  /*03d0*/  HFMA2 R9, -RZ, RZ, 0, 2.384185791015625e-07 ;  /* 0x00000004ff097431 */ /* 0x001fe400000001ff */
[----:B------:R-:W5:Y:S01]  /*03e0*/  LDG.E R15, desc[UR16][R2.64+-0x4] ;  /* 0xfffffc10020f7981 */ /* 0x000f62000c1e1900 */
[----:B------:R-:W-:-:S03]  /*03f0*/  IMAD.WIDE R6, R14, R7, UR10 ;  /* 0x0000000a0e067e25 */ /* 0x000fc6000f8e0207 */
[----:B------:R0:W5:Y:S01]  /*0400*/  LDG.E R4, desc[UR16][R4.64] ;  /* 0x0000001004047981 */ /* 0x000162000c1e1900 */
[----:B------:R-:W-:-:S03]  /*0410*/  IMAD.MOV.U32 R27, RZ, RZ, 0x4 ;  /* 0x00000004ff1b7424 */ /* 0x000fc600078e00ff */
[----:B------:R-:W5:Y:S01]  /*0420*/  LDG.E R23, desc[UR16][R2.64] ;  /* 0x0000001002177981 */ /* 0x000f62000c1e1900 */
[----:B------:R-:W-:-:S03]  /*0430*/  IMAD.WIDE R8, R14, R9, UR12 ;  /* 0x0000000c0e087e25 */ /* 0x000fc6000f8e0209 */
[----:B------:R-:W5:Y:S01]  /*0440*/  LDG.E R7, desc[UR16][R6.64] ;  /* 0x0000001006077981 */ /* 0x000f62000c1e1900 */
[----:B-1----:R-:W-:-:S03]  /*0450*/  IMAD.WIDE R10, R14, R27, UR14 ;  /* 0x0000000e0e0a7e25 */ /* 0x002fc6000f8e021b */
[----:B------:R-:W5:Y:S04]  /*0460*/  LDG.E R24, desc[UR16][R2.64+0x4] ;  /* 0x0000041002187981 */ /* 0x000f68000c1e1900 */
[----:B------:R-:W5:Y:S04]  /*0470*/  LDG.E R8, desc[UR16][R8.64] ;  /* 0x0000001008087981 */ /* 0x000f68000c1e1900 */
[----:B------:R-:W5:Y:S04]  /*0480*/  LDG.E R25, desc[UR16][R2.64+0x8] ;  /* 0x0000081002197981 */ /* 0x000f68000c1e1900 */
[----:B------:R-:W5:Y:S04]  /*0490*/  LDG.E R10, desc[UR16][R10.64] ;  /* 0x000000100a0a7981 */ /* 0x000f68000c1e1900 */
[----:B------:R1:W5:Y:S01]  /*04a0*/  LDG.E R27, desc[UR16][R2.64+0xc] ;  /* 0x00000c10021b7981 */ /* 0x000362000c1e1900 */
[----:B------:R-:W-:-:S04]  /*04b0*/  UIADD3 UR5, UPT, UPT, UR5, 0x8, URZ ;  /* 0x0000000805057890 */ /* 0x000fc8000fffe0ff */
[----:B------:R-:W-:Y:S01]  /*04c0*/  UISETP.NE.AND UP1, UPT, UR5, URZ, UPT ;  /* 0x000000ff0500728c */ /* 0x000fe2000bf25270 */
[----:B0-----:R-:W-:Y:S02]  /*04d0*/  MOV R5, UR19 ;  /* 0x0000001300057c02 */ /* 0x001fe40008000f00 */
[----:B-1----:R-:W-:Y:S02]  /*04e0*/  IADD3 R2, P0, PT, R2, 0x20, RZ ;  /* 0x0000002002027810 */ /* 0x002fe40007f1e0ff */
[----:B------:R-:W-:Y:S02]  /*04f0*/  LEA R14, R5, R14, 0x3 ;  /* 0x0000000e050e7211 */ /* 0x000fe400078e18ff */
[----:B------:R-:W-:Y:S01]  /*0500*/  IADD3.X R3, PT, PT, RZ, R3, RZ, P0, !PT ;  /* 0x00000003ff037210 */ /* 0x000fe200007fe4ff */
[----:B--2---:R-:W-:-:S04]  /*0510*/  FFMA R22, R21, R22, R12 ;  /* 0x0000001615167223 */ /* 0x004fc8000000000c */
[----:B---3--:R-:W-:-:S04]  /*0520*/  FFMA R20, R19, R20, R22 ;  /* 0x0000001413147223 */ /* 0x008fc80000000016 */
[----:B----4-:R-:W-:-:S04]  /*0530*/  FFMA R18, R17, R18, R20 ;  /* 0x0000001211127223 */ /* 0x010fc80000000014 */
[----:B-----5:R-:W-:-:S04]  /*0540*/  FFMA R16, R15, R16, R18 ;  /* 0x000000100f107223 */ /* 0x020fc80000000012 */
[----:B------:R-:W-:-:S04]  /*0550*/  FFMA R23, R23, R4, R16 ;  /* 0x0000000417177223 */ /* 0x000fc80000000010 */
[----:B------:R-:W-:-:S04]  /*0560*/  FFMA R24, R24, R7, R23 ;  /* 0x0000000718187223 */ /* 0x000fc80000000017 */
[----:B------:R-:W-:-:S04]  /*0570*/  FFMA R8, R25, R8, R24 ;  /* 0x0000000819087223 */ /* 0x000fc80000000018 */
[----:B------:R-:W-:Y:S01]  /*0580*/  FFMA R12, R27, R10, R8 ;  /* 0x0000000a1b0c7223 */ /* 0x000fe20000000008 */
[----:B------:R-:W-:Y:S06]  /*0590*/  BRA.U UP1, `(.L_x_2) ;  /* 0xfffffffd01347547 */ /* 0x000fec000b83ffff */
.L_x_1:
[----:B------:R-:W-:Y:S05]  /*05a0*/  BRA.U !UP0, `(.L_x_0) ;  /* 0x00000005083c7547 */ /* 0x000fea000b800000 */
[----:B------:R-:W-:Y:S01]  /*05b0*/  UISETP.GE.U32.AND UP0, UPT, UR18, 0x4, UPT ;  /* 0x000000041200788c */ /* 0x000fe2000bf06070 */
[----:B------:R-:W-:Y:S01]  /*05c0*/  IMAD R2, R13, UR19, RZ ;  /* 0x000000130d027c24 */ /* 0x000fe2000f8e02ff */
[----:B------:R-:W-:-:S04]  /*05d0*/  ULOP3.LUT UR5, UR19, 0x3, URZ, 0xc0, !UPT ;  /* 0x0000000313057892 */ /* 0x000fc8000f8ec0ff */
[----:B------:R-:W-:-:S03]  /*05e0*/  UISETP.NE.AND UP1, UPT, UR5, URZ, UPT ;  /* 0x000000ff0500728c */ /* 0x000fc6000bf25270 */
[----:B------:R-:W-:Y:S08]  /*05f0*/  BRA.U !UP0, `(.L_x_3) ;  /* 0x00000001087c7547 */ /* 0x000ff0000b800000 */
[----:B------:R-:W1:Y:S01]  /*0600*/  LDC.64 R6, c[0x0][0x388] ;  /* 0x0000e200ff067b82 */ /* 0x000e620000000a00 */
[----:B------:R-:W2:Y:S01]  /*0610*/  LDCU.64 UR6, c[0x0][0x380] ;  /* 0x00007000ff0677ac */ /* 0x000ea20008000a00 */
[----:B------:R-:W-:Y:S01]  /*0620*/  MOV R5, UR4 ;  /* 0x0000000400057c02 */ /* 0x000fe20008000f00 */
[----:B------:R-:W-:Y:S01]  /*0630*/  IMAD.U32 R15, RZ, RZ, UR19 ;  /* 0x00000013ff0f7e24 */ /* 0x000fe2000f8e00ff */
[C---:B------:R-:W-:Y:S02]  /*0640*/  IADD3 R3, PT, PT, R2.reuse, UR4, RZ ;  /* 0x0000000402037c10 */ /* 0x040fe4000fffe0ff */
[----:B------:R-:W-:Y:S01]  /*0650*/  MOV R11, UR19 ;  /* 0x00000013000b7c02 */ /* 0x000fe20008000f00 */
[----:B------:R-:W-:Y:S01]  /*0660*/  IMAD R5, R5, UR19, R0 ;  /* 0x0000001305057c24 */ /* 0x000fe2000f8e0200 */
[----:B------:R-:W3:Y:S01]  /*0670*/  LDC.64 R8, c[0x0][0x380] ;  /* 0x0000e000ff087b82 */ /* 0x000ee20000000a00 */
[----:B------:R-:W-:Y:S02]  /*0680*/  IADD3 R14, P0, PT, R2, UR4, RZ ;  /* 0x00000004020e7c10 */ /* 0x000fe4000ff1e0ff */
[----:B------:R-:W-:Y:S01]  /*0690*/  MOV R17, UR19 ;  /* 0x0000001300117c02 */ /* 0x000fe20008000f00 */
[----:B-1----:R-:W-:-:S04]  /*06a0*/  IMAD.WIDE R6, R5, 0x4, R6 ;  /* 0x0000000405067825 */ /* 0x002fc800078e0206 */
[----:B------:R-:W-:Y:S02]  /*06b0*/  IMAD.WIDE.U32 R10, R11, 0x4, R6 ;  /* 0x000000040b0a7825 */ /* 0x000fe400078e0006 */
[----:B0-----:R-:W4:Y:S02]  /*06c0*/  LDG.E R6, desc[UR16][R6.64] ;  /* 0x0000001006067981 */ /* 0x001f24000c1e1900 */
[----:B---3--:R-:W-:Y:S01]  /*06d0*/  IMAD.WIDE.U32 R8, R3, 0x4, R8 ;  /* 0x0000000403087825 */ /* 0x008fe200078e0008 */
[----:B------:R-:W-:Y:S02]  /*06e0*/  IADD3.X R3, PT, PT, RZ, RZ, RZ, P0, !PT ;  /* 0x000000ffff037210 */ /* 0x000fe400007fe4ff */
[----:B--2---:R-:W-:-:S03]  /*06f0*/  LEA R4, P0, R14, UR6, 0x2 ;  /* 0x000000060e047c11 */ /* 0x004fc6000f8010ff */
[----:B------:R-:W4:Y:S01]  /*0700*/  LDG.E R9, desc[UR16][R8.64] ;  /* 0x0000001008097981 */ /* 0x000f22000c1e1900 */
[----:B------:R-:W-:Y:S01]  /*0710*/  LEA.HI.X R5, R14, UR7, R3, 0x2, P0 ;  /* 0x000000070e057c11 */ /* 0x000fe200080f1403 */
[----:B------:R-:W-:Y:S02]  /*0720*/  IMAD.WIDE.U32 R14, R15, 0x4, R10 ;  /* 0x000000040f0e7825 */ /* 0x000fe400078e000a */
[----:B------:R-:W2:Y:S04]  /*0730*/  LDG.E R3, desc[UR16][R10.64] ;  /* 0x000000100a037981 */ /* 0x000ea8000c1e1900 */
[----:B------:R-:W2:Y:S01]  /*0740*/  LDG.E R18, desc[UR16][R4.64+0x4] ;  /* 0x0000041004127981 */ /* 0x000ea2000c1e1900 */
[----:B------:R-:W-:-:S03]  /*0750*/  IMAD.WIDE.U32 R16, R17, 0x4, R14 ;  /* 0x0000000411107825 */ /* 0x000fc600078e000e */
[----:B------:R-:W3:Y:S04]  /*0760*/  LDG.E R19, desc[UR16][R14.64] ;  /* 0x000000100e137981 */ /* 0x000ee8000c1e1900 */
[----:B------:R-:W3:Y:S04]  /*0770*/  LDG.E R20, desc[UR16][R4.64+0x8] ;  /* 0x0000081004147981 */ /* 0x000ee8000c1e1900 */
[----:B------:R-:W5:Y:S04]  /*0780*/  LDG.E R22, desc[UR16][R4.64+0xc] ;  /* 0x00000c1004167981 */ /* 0x000f68000c1e1900 */
[----:B------:R-:W5:Y:S01]  /*0790*/  LDG.E R16, desc[UR16][R16.64] ;  /* 0x0000001010107981 */ /* 0x000f62000c1e1900 */
[----:B------:R-:W-:Y:S01]  /*07a0*/  UIADD3 UR4, UPT, UPT, UR4, 0x4, URZ ;  /* 0x0000000404047890 */ /* 0x000fe2000fffe0ff */
[----:B----4-:R-:W-:-:S04]  /*07b0*/  FFMA R9, R9, R6, R12 ;  /* 0x0000000609097223 */ /* 0x010fc8000000000c */
[----:B--2---:R-:W-:-:S04]  /*07c0*/  FFMA R3, R18, R3, R9 ;  /* 0x0000000312037223 */ /* 0x004fc80000000009 */
[----:B---3--:R-:W-:-:S04]  /*07d0*/  FFMA R3, R20, R19, R3 ;  /* 0x0000001314037223 */ /* 0x008fc80000000003 */
[----:B-----5:R-:W-:-:S07]  /*07e0*/  FFMA R12, R22, R16, R3 ;  /* 0x00000010160c7223 */ /* 0x020fce0000000003 */
.L_x_3:
[----:B------:R-:W-:Y:S05]  /*07f0*/  BRA.U !UP1, `(.L_x_0) ;  /* 0x0000000109a87547 */ /* 0x000fea000b800000 */
[----:B------:R-:W-:Y:S01]  /*0800*/  UISETP.NE.AND UP0, UPT, UR5, 0x1, UPT ;  /* 0x000000010500788c */ /* 0x000fe2000bf05270 */
[----:B------:R-:W-:Y:S01]  /*0810*/  MOV R9, UR4 ;  /* 0x0000000400097c02 */ /* 0x000fe20008000f00 */
[----:B------:R-:W-:Y:S02]  /*0820*/  ULOP3.LUT UR5, UR19, 0x1, URZ, 0xc0, !UPT ;  /* 0x0000000113057892 */ /* 0x000fe4000f8ec0ff */
[----:B------:R-:W-:Y:S02]  /*0830*/  MOV R17, UR19 ;  /* 0x0000001300117c02 */ /* 0x000fe40008000f00 */
[----:B------:R-:W-:Y:S01]  /*0840*/  UISETP.NE.U32.AND UP1, UPT, UR5, 0x1, UPT ;  /* 0x000000010500788c */ /* 0x000fe2000bf25070 */
[----:B------:R-:W-:-:S04]  /*0850*/  PLOP3.LUT P1, PT, PT, PT, UP0, 0x80, 0x8 ;  /* 0x000000000008781c */ /* 0x000fc80003f2f008 */
[----:B------:R-:W1:Y:S01]  /*0860*/  @UP0 LDCU.128 UR8, c[0x0][0x380] ;  /* 0x00007000ff0807ac */ /* 0x000e620008000c00 */
[----:B------:R-:W-:Y:S01]  /*0870*/  PLOP3.LUT P0, PT, PT, PT, UP1, 0x80, 0x8 ;  /* 0x000000000008781c */ /* 0x000fe20003f0f018 */
[----:B------:R-:W2:Y:S04]  /*0880*/  @UP0 LDCU.64 UR6, c[0x0][0x380] ;  /* 0x00007000ff0607ac */ /* 0x000ea80008000a00 */
[----:B------:R-:W3:Y:S03]  /*0890*/  @!UP1 LDCU.128 UR12, c[0x0][0x380] ;  /* 0x00007000ff0c97ac */ /* 0x000ee60008000c00 */
[C---:B------:R-:W-:Y:S02]  /*08a0*/  @P1 IADD3 R3, PT, PT, R2.reuse, UR4, RZ ;  /* 0x0000000402031c10 */ /* 0x040fe4000fffe0ff */
[----:B------:R-:W-:Y:S01]  /*08b0*/  @P1 IADD3 R5, P2, PT, R2, UR4, RZ ;  /* 0x0000000402051c10 */ /* 0x000fe2000ff5e0ff */
[----:B------:R-:W-:-:S04]  /*08c0*/  @UP0 UIADD3 UR4, UPT, UPT, UR4, 0x2, URZ ;  /* 0x0000000204040890 */ /* 0x000fc8000fffe0ff */
[----:B------:R-:W-:Y:S01]  /*08d0*/  @P1 IMAD.X R8, RZ, RZ, RZ, P2 ;  /* 0x000000ffff081224 */ /* 0x000fe200010e06ff */
[----:B-1----:R-:W-:Y:S02]  /*08e0*/  MOV R14, UR8 ;  /* 0x00000008000e7c02 */ /* 0x002fe40008000f00 */
[----:B------:R-:W-:Y:S02]  /*08f0*/  MOV R15, UR9 ;  /* 0x00000009000f7c02 */ /* 0x000fe40008000f00 */
[----:B------:R-:W-:Y:S02]  /*0900*/  MOV R6, UR10 ;  /* 0x0000000a00067c02 */ /* 0x000fe40008000f00 */
[----:B------:R-:W-:Y:S01]  /*0910*/  MOV R7, UR11 ;  /* 0x0000000b00077c02 */ /* 0x000fe20008000f00 */
[----:B------:R-:W-:Y:S01]  /*0920*/  @P1 IMAD.WIDE.U32 R14, R3, 0x4, R14 ;  /* 0x00000004030e1825 */ /* 0x000fe200078e000e */
[----:B--2---:R-:W-:-:S03]  /*0930*/  @P1 LEA R4, P2, R5, UR6, 0x2 ;  /* 0x0000000605041c11 */ /* 0x004fc6000f8410ff */
[----:B------:R-:W-:Y:S01]  /*0940*/  @P1 IMAD R3, R9, UR19, R0 ;  /* 0x0000001309031c24 */ /* 0x000fe2000f8e0200 */
[----:B------:R-:W-:-:S03]  /*0950*/  MOV R21, UR4 ;  /* 0x0000000400157c02 */ /* 0x000fc60008000f00 */
[----:B------:R-:W-:Y:S01]  /*0960*/  @P1 IMAD.WIDE R6, R3, 0x4, R6 ;  /* 0x0000000403061825 */ /* 0x000fe200078e0206 */
[----:B------:R-:W-:Y:S01]  /*0970*/  @P1 LEA.HI.X R5, R5, UR7, R8, 0x2, P2 ;  /* 0x0000000705051c11 */ /* 0x000fe200090f1408 */
[----:B0-----:R-:W2:Y:S01]  /*0980*/  @P1 LDG.E R3, desc[UR16][R14.64] ;  /* 0x000000100e031981 */ /* 0x001ea2000c1e1900 */
[----:B---3--:R-:W-:Y:S01]  /*0990*/  MOV R8, UR12 ;  /* 0x0000000c00087c02 */ /* 0x008fe20008000f00 */
[----:B------:R-:W-:Y:S01]  /*09a0*/  @!P0 IMAD R21, R21, UR19, R0 ;  /* 0x0000001315158c24 */ /* 0x000fe2000f8e0200 */
[----:B------:R-:W-:Y:S01]  /*09b0*/  MOV R9, UR13 ;  /* 0x0000000d00097c02 */ /* 0x000fe20008000f00 */
[----:B------:R-:W-:Y:S01]  /*09c0*/  @P1 IMAD.WIDE.U32 R16, R17, 0x4, R6 ;  /* 0x0000000411101825 */ /* 0x000fe200078e0006 */
[----:B------:R-:W-:Y:S01]  /*09d0*/  @!P0 IADD3 R19, PT, PT, R2, UR4, RZ ;  /* 0x0000000402138c10 */ /* 0x000fe2000fffe0ff */
[----:B------:R-:W2:Y:S01]  /*09e0*/  @P1 LDG.E R6, desc[UR16][R6.64] ;  /* 0x0000001006061981 */ /* 0x000ea2000c1e1900 */
[----:B------:R-:W-:Y:S02]  /*09f0*/  MOV R10, UR14 ;  /* 0x0000000e000a7c02 */ /* 0x000fe40008000f00 */
[----:B------:R-:W-:Y:S01]  /*0a00*/  MOV R11, UR15 ;  /* 0x0000000f000b7c02 */ /* 0x000fe20008000f00 */
[----:B------:R-:W-:Y:S01]  /*0a10*/  @!P0 IMAD.WIDE.U32 R8, R19, 0x4, R8 ;  /* 0x0000000413088825 */ /* 0x000fe200078e0008 */
[----:B------:R-:W3:Y:S03]  /*0a20*/  @P1 LDG.E R16, desc[UR16][R16.64] ;  /* 0x0000001010101981 */ /* 0x000ee6000c1e1900 */
[----:B------:R-:W-:Y:S01]  /*0a30*/  @!P0 IMAD.WIDE R10, R21, 0x4, R10 ;  /* 0x00000004150a8825 */ /* 0x000fe200078e020a */
[----:B------:R-:W3:Y:S04]  /*0a40*/  @P1 LDG.E R4, desc[UR16][R4.64+0x4] ;  /* 0x0000041004041981 */ /* 0x000ee8000c1e1900 */
[----:B------:R-:W4:Y:S04]  /*0a50*/  @!P0 LDG.E R9, desc[UR16][R8.64] ;  /* 0x0000001008098981 */ /* 0x000f28000c1e1900 */
[----:B------:R-:W4:Y:S01]  /*0a60*/  @!P0 LDG.E R10, desc[UR16][R10.64] ;  /* 0x000000100a0a8981 */ /* 0x000f22000c1e1900 */
[----:B--2---:R-:W-:-:S04]  /*0a70*/  @P1 FFMA R3, R3, R6, R12 ;  /* 0x0000000603031223 */ /* 0x004fc8000000000c */
[----:B---3--:R-:W-:-:S04]  /*0a80*/  @P1 FFMA R12, R4, R16, R3 ;  /* 0x00000010040c1223 */ /* 0x008fc80000000003 */
[----:B----4-:R-:W-:-:S07]  /*0a90*/  @!P0 FFMA R12, R9, R10, R12 ;  /* 0x0000000a090c8223 */ /* 0x010fce000000000c */
.L_x_0:
[----:B------:R-:W1:Y:S01]  /*0aa0*/  LDC.64 R2, c[0x0][0x390] ;  /* 0x0000e400ff027b82 */ /* 0x000e620000000a00 */
[----:B------:R-:W-:-:S04]  /*0ab0*/  IMAD R13, R13, UR19, R0 ;  /* 0x000000130d0d7c24 */ /* 0x000fc8000f8e0200 */
[----:B-1----:R-:W-:-:S05]  /*0ac0*/  IMAD.WIDE R2, R13, 0x4, R2 ;  /* 0x000000040d027825 */ /* 0x002fca00078e0202 */
[----:B0-----:R-:W-:Y:S01]  /*0ad0*/  STG.E desc[UR16][R2.64], R12 ;  /* 0x0000000c02007986 */ /* 0x001fe2000c101910 */
[----:B------:R-:W-:Y:S05]  /*0ae0*/  EXIT ;  /* 0x000000000000794d */ /* 0x000fea0003800000 */
.L_x_4:
[----:B------:R-:W-:-:S00]  /*0af0*/  BRA `(.L_x_4) ;  /* 0xfffffffc00fc7947 */ /* 0x000fc0000383ffff */
[----:B------:R-:W-:-:S00]  /*0b00*/  NOP ;  /* 0x0000000000007918 */ /* 0x000fc00000000000 */
[----:B------:R-:W-:-:S00]  /*0b10*/  NOP ;  /* 0x0000000000007918 */ /* 0x000fc00000000000 */
[----:B------:R-:W-:-:S00]  /*0b20*/  NOP ;  /* 0x0000000000007918 */ /* 0x000fc00000000000 */
[----:B------:R-:W-:-:S00]  /*0b30*/  NOP ;  /* 0x0000000000007918 */ /* 0x000fc00000000000 */
[----:B------:R-:W-:-:S00]  /*0b40*/  NOP ;  /* 0x0000000000007918 */ /* 0x000fc00000000000 */
[----:B------:R-:W-:-:S00]  /*0b50*/  NOP ;  /* 0x0000000000007918 */ /* 0x000fc00000000000 */
[----:B------:R-:W-:-:S00]  /*0b60*/  NOP ;  /* 0x0000000000007918 */ /* 0x000fc00000000000 */
[----:B------:R-:W-:-:S00]  /*0b70*/  NOP ;  /* 0x0000000000007918 */ /* 0x000fc00000000000 */
.L_x_6:


//--------------------- .text._Z13cudaMatrixAddPfS_S_ii --------------------------
	.section	.text._Z13cudaMatrixAddPfS_S_ii,"ax",@progbits
	.align	128
        .global         _Z13cudaMatrixAddPfS_S_ii
        .type           _Z13cudaMatrixAddPfS_S_ii,@function
        .size           _Z13cudaMatrixAddPfS_S_ii,(.L_x_7 - _Z13cudaMatrixAddPfS_S_ii)
        .other          _Z13cudaMatrixAddPfS_S_ii,@"STO_CUDA_ENTRY STV_DEFAULT"
_Z13cudaMatrixAddPfS_S_ii:
.text._Z13cudaMatrixAddPfS_S_ii:
        /* <DEDUP_REMOVED lines=13> */
[----:B------:R-:W0:Y:S01]  /*00d0*/  LDC.64 R2, c[0x0][0x380] ;  /* 0x0000e000ff027b82 */ /* 0x000e220000000a00 */
[----:B------:R-:W1:Y:S01]  /*00e0*/  LDCU.64 UR4, c[0x0][0x358] ;  /* 0x00006b00ff0477ac */ /* 0x000e620008000a00 */
[----:B------:R-:W-:-:S06]  /*00f0*/  IMAD R9, R0, UR7, R7 ;  /* 0x0000000700097c24 */ /* 0x000fcc000f8e0207 */
[----:B------:R-:W2:Y:S08]  /*0100*/  LDC.64 R4, c[0x0][0x388] ;  /* 0x0000e200ff047b82 */ /* 0x000eb00000000a00 */
[----:B------:R-:W3:Y:S01]  /*0110*/  LDC.64 R6, c[0x0][0x390] ;  /* 0x0000e400ff067b82 */ /* 0x000ee20000000a00 */
[----:B0-----:R-:W-:-:S06]  /*0120*/  IMAD.WIDE R2, R9, 0x4, R2 ;  /* 0x0000000409027825 */ /* 0x001fcc00078e0202 */
[----:B-1----:R-:W4:Y:S01]  /*0130*/  LDG.E R2, desc[UR4][R2.64] ;  /* 0x0000000402027981 */ /* 0x002f22000c1e1900 */
[----:B--2---:R-:W-:-:S06]  /*0140*/  IMAD.WIDE R4, R9, 0x4, R4 ;  /* 0x0000000409047825 */ /* 0x004fcc00078e0204 */
[----:B------:R-:W4:Y:S01]  /*0150*/  LDG.E R5, desc[UR4][R4.64] ;  /* 0x0000000404057981 */ /* 0x000f22000c1e1900 */
[----:B---3--:R-:W-:-:S04]  /*0160*/  IMAD.WIDE R6, R9, 0x4, R6 ;  /* 0x0000000409067825 */ /* 0x008fc800078e0206 */
[----:B----4-:R-:W-:-:S05]  /*0170*/  FADD R9, R2, R5 ;  /* 0x0000000502097221 */ /* 0x010fca0000000000 */
[----:B------:R-:W-:Y:S01]  /*0180*/  STG.E desc[UR4][R6.64], R9 ;  /* 0x0000000906007986 */ /* 0x000fe2000c101904 */
[----:B------:R-:W-:Y:S05]  /*0190*/  EXIT ;  /* 0x000000000000794d */ /* 0x000fea0003800000 */
.L_x_5:
        /* <DEDUP_REMOVED lines=14> */
.L_x_7:


//--------------------- .nv.shared.reserved.0     --------------------------
	.section	.nv.shared.reserved.0,"aw",@nobits
	.weak		__nv_reservedSMEM_offset_0_alias
	.size		__nv_reservedSMEM_offset_0_alias, 0, 64
	.other		__nv_reservedSMEM_offset_0_alias,@"STO_CUDA_RESERVED_SHARED STV_DEFAULT"
__nv_reservedSMEM_offset_0_alias:
	.zero		0
	.zero		64


//--------------------- .nv.constant0._Z14cudaMatrixMultPfS_S_ii --------------------------
	.section	.nv.constant0._Z14cudaMatrixMultPfS_S_ii,"a",@progbits
	.sectionflags	@""
	.align	4
.nv.constant0._Z14cudaMatrixMultPfS_S_ii:
	.zero		928


//--------------------- .nv.constant0._Z13cudaMatrixAddPfS_S_ii --------------------------
	.section	.nv.constant0._Z13cudaMatrixAddPfS_S_ii,"a",@progbits
	.sectionflags	@""
	.align	4
.nv.constant0._Z13cudaMatrixAddPfS_S_ii:
	.zero		928


//--------------------- SYMBOLS --------------------------

	.type		.nv.reservedSmem.offset0,@object
	.size		.nv.reservedSmem.offset0,0x4
